//
// Generated by NVIDIA NVVM Compiler
//
// Compiler Build ID: CL-36424714
// Cuda compilation tools, release 13.0, V13.0.88
// Based on NVVM 20.0.0
//

.version 9.0
.target sm_100
.address_size 64

	// .globl	_Z11conv_im2colPfS_i
.const .align 4 .b8 filter[36] = {0, 0, 192, 63, 0, 0, 32, 192, 0, 0, 192, 63, 0, 0, 32, 192, 0, 0, 128, 64, 0, 0, 32, 192, 0, 0, 192, 63, 0, 0, 32, 192, 0, 0, 192, 63};

.visible .entry _Z11conv_im2colPfS_i(
	.param .u64 .ptr .align 1 _Z11conv_im2colPfS_i_param_0,
	.param .u64 .ptr .align 1 _Z11conv_im2colPfS_i_param_1,
	.param .u32 _Z11conv_im2colPfS_i_param_2
)
{
	.reg .pred 	%p<2>;
	.reg .b32 	%r<15>;
	.reg .b32 	%f<64>;
	.reg .b64 	%rd<37>;

	ld.param.u64 	%rd1, [_Z11conv_im2colPfS_i_param_0];
	ld.param.u64 	%rd2, [_Z11conv_im2colPfS_i_param_1];
	ld.param.u32 	%r3, [_Z11conv_im2colPfS_i_param_2];
	mov.u32 	%r4, %ctaid.y;
	mov.u32 	%r5, %ntid.y;
	mov.u32 	%r6, %tid.y;
	mad.lo.s32 	%r1, %r4, %r5, %r6;
	mov.u32 	%r7, %ctaid.x;
	mov.u32 	%r8, %ntid.x;
	mov.u32 	%r9, %tid.x;
	mad.lo.s32 	%r2, %r7, %r8, %r9;
	max.s32 	%r10, %r1, %r2;
	setp.ge.s32 	%p1, %r10, %r3;
	@%p1 bra 	$L__BB0_2;
	mul.lo.s32 	%r11, %r3, 9;
	cvta.to.global.u64 	%rd3, %rd2;
	cvta.to.global.u64 	%rd4, %rd1;
	mad.lo.s32 	%r12, %r11, %r1, %r2;
	ld.const.f32 	%f1, [filter];
	mul.wide.s32 	%rd5, %r12, 4;
	add.s64 	%rd6, %rd4, %rd5;
	ld.global.f32 	%f2, [%rd6];
	fma.rn.f32 	%f3, %f1, %f2, 0f00000000;
	mul.lo.s32 	%r13, %r11, %r3;
	mul.wide.s32 	%rd7, %r13, 4;
	add.s64 	%rd8, %rd6, %rd7;
	ld.global.f32 	%f4, [%rd8];
	fma.rn.f32 	%f5, %f1, %f4, %f3;
	add.s64 	%rd9, %rd8, %rd7;
	ld.global.f32 	%f6, [%rd9];
	fma.rn.f32 	%f7, %f1, %f6, %f5;
	ld.const.f32 	%f8, [filter+4];
	mul.wide.s32 	%rd10, %r3, 4;
	add.s64 	%rd11, %rd6, %rd10;
	ld.global.f32 	%f9, [%rd11];
	fma.rn.f32 	%f10, %f8, %f9, %f7;
	add.s64 	%rd12, %rd11, %rd7;
	ld.global.f32 	%f11, [%rd12];
	fma.rn.f32 	%f12, %f8, %f11, %f10;
	add.s64 	%rd13, %rd12, %rd7;
	ld.global.f32 	%f13, [%rd13];
	fma.rn.f32 	%f14, %f8, %f13, %f12;
	ld.const.f32 	%f15, [filter+8];
	add.s64 	%rd14, %rd11, %rd10;
	ld.global.f32 	%f16, [%rd14];
	fma.rn.f32 	%f17, %f15, %f16, %f14;
	add.s64 	%rd15, %rd14, %rd7;
	ld.global.f32 	%f18, [%rd15];
	fma.rn.f32 	%f19, %f15, %f18, %f17;
	add.s64 	%rd16, %rd15, %rd7;
	ld.global.f32 	%f20, [%rd16];
	fma.rn.f32 	%f21, %f15, %f20, %f19;
	ld.const.f32 	%f22, [filter+12];
	add.s64 	%rd17, %rd14, %rd10;
	ld.global.f32 	%f23, [%rd17];
	fma.rn.f32 	%f24, %f22, %f23, %f21;
	add.s64 	%rd18, %rd17, %rd7;
	ld.global.f32 	%f25, [%rd18];
	fma.rn.f32 	%f26, %f22, %f25, %f24;
	add.s64 	%rd19, %rd18, %rd7;
	ld.global.f32 	%f27, [%rd19];
	fma.rn.f32 	%f28, %f22, %f27, %f26;
	ld.const.f32 	%f29, [filter+16];
	add.s64 	%rd20, %rd17, %rd10;
	ld.global.f32 	%f30, [%rd20];
	fma.rn.f32 	%f31, %f29, %f30, %f28;
	add.s64 	%rd21, %rd20, %rd7;
	ld.global.f32 	%f32, [%rd21];
	fma.rn.f32 	%f33, %f29, %f32, %f31;
	add.s64 	%rd22, %rd21, %rd7;
	ld.global.f32 	%f34, [%rd22];
	fma.rn.f32 	%f35, %f29, %f34, %f33;
	ld.const.f32 	%f36, [filter+20];
	add.s64 	%rd23, %rd20, %rd10;
	ld.global.f32 	%f37, [%rd23];
	fma.rn.f32 	%f38, %f36, %f37, %f35;
	add.s64 	%rd24, %rd23, %rd7;
	ld.global.f32 	%f39, [%rd24];
	fma.rn.f32 	%f40, %f36, %f39, %f38;
	add.s64 	%rd25, %rd24, %rd7;
	ld.global.f32 	%f41, [%rd25];
	fma.rn.f32 	%f42, %f36, %f41, %f40;
	ld.const.f32 	%f43, [filter+24];
	add.s64 	%rd26, %rd23, %rd10;
	ld.global.f32 	%f44, [%rd26];
	fma.rn.f32 	%f45, %f43, %f44, %f42;
	add.s64 	%rd27, %rd26, %rd7;
	ld.global.f32 	%f46, [%rd27];
	fma.rn.f32 	%f47, %f43, %f46, %f45;
	add.s64 	%rd28, %rd27, %rd7;
	ld.global.f32 	%f48, [%rd28];
	fma.rn.f32 	%f49, %f43, %f48, %f47;
	ld.const.f32 	%f50, [filter+28];
	add.s64 	%rd29, %rd26, %rd10;
	ld.global.f32 	%f51, [%rd29];
	fma.rn.f32 	%f52, %f50, %f51, %f49;
	add.s64 	%rd30, %rd29, %rd7;
	ld.global.f32 	%f53, [%rd30];
	fma.rn.f32 	%f54, %f50, %f53, %f52;
	add.s64 	%rd31, %rd30, %rd7;
	ld.global.f32 	%f55, [%rd31];
	fma.rn.f32 	%f56, %f50, %f55, %f54;
	ld.const.f32 	%f57, [filter+32];
	add.s64 	%rd32, %rd29, %rd10;
	ld.global.f32 	%f58, [%rd32];
	fma.rn.f32 	%f59, %f57, %f58, %f56;
	add.s64 	%rd33, %rd32, %rd7;
	ld.global.f32 	%f60, [%rd33];
	fma.rn.f32 	%f61, %f57, %f60, %f59;
	add.s64 	%rd34, %rd33, %rd7;
	ld.global.f32 	%f62, [%rd34];
	fma.rn.f32 	%f63, %f57, %f62, %f61;
	mad.lo.s32 	%r14, %r3, %r1, %r2;
	mul.wide.s32 	%rd35, %r14, 4;
	add.s64 	%rd36, %rd3, %rd35;
	st.global.f32 	[%rd36], %f63;
$L__BB0_2:
	ret;

}


// ===== COMPILED SASS (sm_100) =====

	.target	sm_100

	.elftype	@"ET_EXEC"


//--------------------- .note.nv.tkinfo           --------------------------
	.section	.note.nv.tkinfo,"",@"SHT_NOTE"
	.sectionflags	@"SHF_NOTE_NV_TKINFO"
	.tkinfo
        /*0018*/ 	.word	0x00000002
        /*0030*/ 	.string	""
        /*0030*/ 	.string	"ptxas"
        /*0030*/ 	.string	"Cuda compilation tools, release 13.0, V13.0.88"
        /*0030*/ 	.string	"Build cuda_13.0.r13.0/compiler.36424714_0"
        /*0030*/ 	.string	"-arch sm_100 -m 64 "



//--------------------- .note.nv.cuinfo           --------------------------
	.section	.note.nv.cuinfo,"",@"SHT_NOTE"
	.sectionflags	@"SHF_NOTE_NV_CUINFO"
        /*0018*/ 	.short	0x0002
        /*001a*/ 	.short	0x0064
        /*001c*/ 	.short	0x0082
	.zero		2


//--------------------- .nv.info                  --------------------------
	.section	.nv.info,"",@"SHT_CUDA_INFO"
	.align	4


	//----- nvinfo : EIATTR_REGCOUNT
	.align		4
        /*0000*/ 	.byte	0x04, 0x2f
        /*0002*/ 	.short	(.L_2 - .L_1)
	.align		4
.L_1:
        /*0004*/ 	.word	index@(_Z11conv_im2colPfS_i)
        /*0008*/ 	.word	0x00000020


	//----- nvinfo : EIATTR_FRAME_SIZE
	.align		4
.L_2:
        /*000c*/ 	.byte	0x04, 0x11
        /*000e*/ 	.short	(.L_4 - .L_3)
	.align		4
.L_3:
        /*0010*/ 	.word	index@(_Z11conv_im2colPfS_i)
        /*0014*/ 	.word	0x00000000


	//----- nvinfo : EIATTR_MIN_STACK_SIZE
	.align		4
.L_4:
        /*0018*/ 	.byte	0x04, 0x12
        /*001a*/ 	.short	(.L_6 - .L_5)
	.align		4
.L_5:
        /*001c*/ 	.word	index@(_Z11conv_im2colPfS_i)
        /*0020*/ 	.word	0x00000000
.L_6:


//--------------------- .nv.compat                --------------------------
	.section	.nv.compat,"",@"SHT_CUDA_COMPAT_INFO"
	.align	4
        /*0000*/ 	.byte	0x02, 0x09, 0x00, 0x00, 0x02, 0x02, 0x01, 0x00, 0x02, 0x05, 0x05, 0x00, 0x03, 0x07, 0x01, 0x01
        /*0010*/ 	.byte	0x02, 0x03, 0x00, 0x00, 0x02, 0x06, 0x01, 0x00, 0x04, 0x0b, 0x08, 0x00, 0x09, 0x00, 0x00, 0x00
        /*0020*/ 	.byte	0x00, 0x00, 0x00, 0x00


//--------------------- .nv.info._Z11conv_im2colPfS_i --------------------------
	.section	.nv.info._Z11conv_im2colPfS_i,"",@"SHT_CUDA_INFO"
	.sectionflags	@""
	.align	4


	//----- nvinfo : EIATTR_CUDA_API_VERSION
	.align		4
        /*0000*/ 	.byte	0x04, 0x37
        /*0002*/ 	.short	(.L_8 - .L_7)
.L_7:
        /*0004*/ 	.word	0x00000082


	//----- nvinfo : EIATTR_KPARAM_INFO
	.align		4
.L_8:
        /*0008*/ 	.byte	0x04, 0x17
        /*000a*/ 	.short	(.L_10 - .L_9)
.L_9:
        /*000c*/ 	.word	0x00000000
        /*0010*/ 	.short	0x0002
        /*0012*/ 	.short	0x0010
        /*0014*/ 	.byte	0x00, 0xf0, 0x11, 0x00


	//----- nvinfo : EIATTR_KPARAM_INFO
	.align		4
.L_10:
        /*0018*/ 	.byte	0x04, 0x17
        /*001a*/ 	.short	(.L_12 - .L_11)
.L_11:
        /*001c*/ 	.word	0x00000000
        /*0020*/ 	.short	0x0001
        /*0022*/ 	.short	0x0008
        /*0024*/ 	.byte	0x00, 0xf5, 0x21, 0x00


	//----- nvinfo : EIATTR_KPARAM_INFO
	.align		4
.L_12:
        /*0028*/ 	.byte	0x04, 0x17
        /*002a*/ 	.short	(.L_14 - .L_13)
.L_13:
        /*002c*/ 	.word	0x00000000
        /*0030*/ 	.short	0x0000
        /*0032*/ 	.short	0x0000
        /*0034*/ 	.byte	0x00, 0xf5, 0x21, 0x00


	//----- nvinfo : EIATTR_SPARSE_MMA_MASK
	.align		4
.L_14:
        /*0038*/ 	.byte	0x03, 0x50
        /*003a*/ 	.short	0x0000


	//----- nvinfo : EIATTR_MAXREG_COUNT
	.align		4
        /*003c*/ 	.byte	0x03, 0x1b
        /*003e*/ 	.short	0x00ff


	//----- nvinfo : EIATTR_MERCURY_ISA_VERSION
	.align		4
        /*0040*/ 	.byte	0x03, 0x5f
        /*0042*/ 	.short	0x0101


	//----- nvinfo : EIATTR_VRC_CTA_INIT_COUNT
	.align		4
        /*0044*/ 	.byte	0x02, 0x4a
	.zero		1
	.zero		1


	//----- nvinfo : EIATTR_EXIT_INSTR_OFFSETS
	.align		4
        /*0048*/ 	.byte	0x04, 0x1c
        /*004a*/ 	.short	(.L_16 - .L_15)


	//   ....[0]....
.L_15:
        /*004c*/ 	.word	0x000000c0


	//   ....[1]....
        /*0050*/ 	.word	0x000006a0


	//----- nvinfo : EIATTR_CBANK_PARAM_SIZE
	.align		4
.L_16:
        /*0054*/ 	.byte	0x03, 0x19
        /*0056*/ 	.short	0x0014


	//----- nvinfo : EIATTR_PARAM_CBANK
	.align		4
        /*0058*/ 	.byte	0x04, 0x0a
        /*005a*/ 	.short	(.L_18 - .L_17)
	.align		4
.L_17:
        /*005c*/ 	.word	index@(.nv.constant0._Z11conv_im2colPfS_i)
        /*0060*/ 	.short	0x0380
        /*0062*/ 	.short	0x0014


	//----- nvinfo : EIATTR_SW_WAR
	.align		4
.L_18:
        /*0064*/ 	.byte	0x04, 0x36
        /*0066*/ 	.short	(.L_20 - .L_19)
.L_19:
        /*0068*/ 	.word	0x00000008
.L_20:


//--------------------- .nv.callgraph             --------------------------
	.section	.nv.callgraph,"",@"SHT_CUDA_CALLGRAPH"
	.align	4
	.sectionentsize	8
	.align		4
        /*0000*/ 	.word	0x00000000
	.align		4
        /*0004*/ 	.word	0xffffffff
	.align		4
        /*0008*/ 	.word	0x00000000
	.align		4
        /*000c*/ 	.word	0xfffffffe
	.align		4
        /*0010*/ 	.word	0x00000000
	.align		4
        /*0014*/ 	.word	0xfffffffd
	.align		4
        /*0018*/ 	.word	0x00000000
	.align		4
        /*001c*/ 	.word	0xfffffffc


//--------------------- .nv.constant3             --------------------------
	.section	.nv.constant3,"a",@progbits
	.align	4
.nv.constant3:
	.type		filter,@object
	.size		filter,(.L_0 - filter)
filter:
        /*0000*/ 	.byte	0x00, 0x00, 0xc0, 0x3f, 0x00, 0x00, 0x20, 0xc0, 0x00, 0x00, 0xc0, 0x3f, 0x00, 0x00, 0x20, 0xc0
        /*0010*/ 	.byte	0x00, 0x00, 0x80, 0x40, 0x00, 0x00, 0x20, 0xc0, 0x00, 0x00, 0xc0, 0x3f, 0x00, 0x00, 0x20, 0xc0
        /*0020*/ 	.byte	0x00, 0x00, 0xc0, 0x3f
.L_0:


//--------------------- .text._Z11conv_im2colPfS_i --------------------------
	.section	.text._Z11conv_im2colPfS_i,"ax",@progbits
	.align	128
        .global         _Z11conv_im2colPfS_i
        .type           _Z11conv_im2colPfS_i,@function
        .size           _Z11conv_im2colPfS_i,(.L_x_1 - _Z11conv_im2colPfS_i)
        .other          _Z11conv_im2colPfS_i,@"STO_CUDA_ENTRY STV_DEFAULT"
_Z11conv_im2colPfS_i:
.text._Z11conv_im2colPfS_i:
[----:B------:R-:W-:Y:S01]  /*0000*/  LDC R1, c[0x0][0x37c] ;  /* 0x0000df00ff017b82 */ /* 0x000fe20000000800 */
[----:B------:R-:W0:Y:S07]  /*0010*/  S2R R3, SR_TID.Y ;  /* 0x0000000000037919 */ /* 0x000e2e0000002200 */
[----:B------:R-:W0:Y:S01]  /*0020*/  S2UR UR4, SR_CTAID.Y ;  /* 0x00000000000479c3 */ /* 0x000e220000002600 */
[----:B------:R-:W1:Y:S07]  /*0030*/  S2R R7, SR_TID.X ;  /* 0x0000000000077919 */ /* 0x000e6e0000002100 */
[----:B------:R-:W0:Y:S08]  /*0040*/  LDC R6, c[0x0][0x364] ;  /* 0x0000d900ff067b82 */ /* 0x000e300000000800 */
[----:B------:R-:W1:Y:S08]  /*0050*/  S2UR UR5, SR_CTAID.X ;  /* 0x00000000000579c3 */ /* 0x000e700000002500 */
[----:B------:R-:W1:Y:S08]  /*0060*/  LDC R0, c[0x0][0x360] ;  /* 0x0000d800ff007b82 */ /* 0x000e700000000800 */
[----:B------:R-:W2:Y:S01]  /*0070*/  LDC R5, c[0x0][0x390] ;  /* 0x0000e400ff057b82 */ /* 0x000ea20000000800 */
[----:B0-----:R-:W-:-:S02]  /*0080*/  IMAD R6, R6, UR4, R3 ;  /* 0x0000000406067c24 */ /* 0x001fc4000f8e0203 */
[----:B-1----:R-:W-:-:S05]  /*0090*/  IMAD R3, R0, UR5, R7 ;  /* 0x0000000500037c24 */ /* 0x002fca000f8e0207 */
[----:B------:R-:W-:-:S04]  /*00a0*/  VIMNMX R0, PT, PT, R6, R3, !PT ;  /* 0x0000000306007248 */ /* 0x000fc80007fe0100 */
[----:B--2---:R-:W-:-:S13]  /*00b0*/  ISETP.GE.AND P0, PT, R0, R5, PT ;  /* 0x000000050000720c */ /* 0x004fda0003f06270 */
[----:B------:R-:W-:Y:S05]  /*00c0*/  @P0 EXIT ;  /* 0x000000000000094d */ /* 0x000fea0003800000 */
[----:B------:R-:W0:Y:S01]  /*00d0*/  LDC.64 R10, c[0x0][0x380] ;  /* 0x0000e000ff0a7b82 */ /* 0x000e220000000a00 */
[----:B------:R-:W1:Y:S01]  /*00e0*/  LDCU.64 UR4, c[0x0][0x358] ;  /* 0x00006b00ff0477ac */ /* 0x000e620008000a00 */
[-C--:B------:R-:W-:Y:S01]  /*00f0*/  LEA R2, R5, R5.reuse, 0x3 ;  /* 0x0000000505027211 */ /* 0x080fe200078e18ff */
[----:B------:R-:W2:Y:S04]  /*0100*/  LDCU.128 UR8, c[0x3][URZ] ;  /* 0x00c00000ff0877ac */ /* 0x000ea80008000c00 */
[----:B------:R-:W-:Y:S02]  /*0110*/  IMAD R7, R6, R2, R3 ;  /* 0x0000000206077224 */ /* 0x000fe400078e0203 */
[----:B------:R-:W-:Y:S01]  /*0120*/  IMAD R2, R2, R5, RZ ;  /* 0x0000000502027224 */ /* 0x000fe200078e02ff */
[----:B------:R-:W3:Y:S01]  /*0130*/  LDCU.128 UR12, c[0x3][0x10] ;  /* 0x00c00200ff0c77ac */ /* 0x000ee20008000c00 */
[----:B------:R-:W4:Y:S01]  /*0140*/  LDCU UR6, c[0x3][0x20] ;  /* 0x00c00400ff0677ac */ /* 0x000f220008000800 */
[----:B0-----:R-:W-:-:S05]  /*0150*/  IMAD.WIDE R10, R7, 0x4, R10 ;  /* 0x00000004070a7825 */ /* 0x001fca00078e020a */
[----:B-1----:R-:W2:Y:S01]  /*0160*/  LDG.E R20, desc[UR4][R10.64] ;  /* 0x000000040a147981 */ /* 0x002ea2000c1e1900 */
[----:B------:R-:W-:-:S04]  /*0170*/  IMAD.WIDE R12, R2, 0x4, R10 ;  /* 0x00000004020c7825 */ /* 0x000fc800078e020a */
[----:B------:R-:W-:Y:S01]  /*0180*/  IMAD.WIDE R18, R5, 0x4, R10 ;  /* 0x0000000405127825 */ /* 0x000fe200078e020a */
[----:B------:R-:W5:Y:S03]  /*0190*/  LDG.E R9, desc[UR4][R12.64] ;  /* 0x000000040c097981 */ /* 0x000f66000c1e1900 */
[C---:B------:R-:W-:Y:S01]  /*01a0*/  IMAD.WIDE R16, R2.reuse, 0x4, R12 ;  /* 0x0000000402107825 */ /* 0x040fe200078e020c */
[----:B------:R0:W3:Y:S03]  /*01b0*/  LDG.E R15, desc[UR4][R18.64] ;  /* 0x00000004120f7981 */ /* 0x0000e6000c1e1900 */
[C---:B------:R-:W-:Y:S01]  /*01c0*/  IMAD.WIDE R22, R2.reuse, 0x4, R18 ;  /* 0x0000000402167825 */ /* 0x040fe200078e0212 */
[----:B------:R1:W4:Y:S04]  /*01d0*/  LDG.E R0, desc[UR4][R16.64] ;  /* 0x0000000410007981 */ /* 0x000328000c1e1900 */
[----:B------:R-:W3:Y:S01]  /*01e0*/  LDG.E R14, desc[UR4][R22.64] ;  /* 0x00000004160e7981 */ /* 0x000ee2000c1e1900 */
[----:B------:R-:W-:-:S06]  /*01f0*/  IMAD.WIDE R26, R2, 0x4, R22 ;  /* 0x00000004021a7825 */ /* 0x000fcc00078e0216 */
[----:B------:R-:W3:Y:S01]  /*0200*/  LDG.E R26, desc[UR4][R26.64] ;  /* 0x000000041a1a7981 */ /* 0x000ee2000c1e1900 */
[----:B0-----:R-:W-:-:S05]  /*0210*/  IMAD.WIDE R18, R5, 0x4, R18 ;  /* 0x0000000405127825 */ /* 0x001fca00078e0212 */
[----:B------:R-:W3:Y:S01]  /*0220*/  LDG.E R7, desc[UR4][R18.64] ;  /* 0x0000000412077981 */ /* 0x000ee2000c1e1900 */
[----:B------:R-:W-:-:S04]  /*0230*/  IMAD.WIDE R12, R2, 0x4, R18 ;  /* 0x00000004020c7825 */ /* 0x000fc800078e0212 */
[----:B------:R-:W-:Y:S01]  /*0240*/  IMAD.WIDE R10, R5, 0x4, R18 ;  /* 0x00000004050a7825 */ /* 0x000fe200078e0212 */
[----:B------:R0:W3:Y:S03]  /*0250*/  LDG.E R8, desc[UR4][R12.64] ;  /* 0x000000040c087981 */ /* 0x0000e6000c1e1900 */
[C---:B------:R-:W-:Y:S01]  /*0260*/  IMAD.WIDE R28, R2.reuse, 0x4, R12 ;  /* 0x00000004021c7825 */ /* 0x040fe200078e020c */
[----:B------:R0:W3:Y:S03]  /*0270*/  LDG.E R25, desc[UR4][R10.64] ;  /* 0x000000040a197981 */ /* 0x0000e6000c1e1900 */
[C---:B-1----:R-:W-:Y:S01]  /*0280*/  IMAD.WIDE R16, R2.reuse, 0x4, R10 ;  /* 0x0000000402107825 */ /* 0x042fe200078e020a */
[----:B------:R-:W3:Y:S04]  /*0290*/  LDG.E R4, desc[UR4][R28.64] ;  /* 0x000000041c047981 */ /* 0x000ee8000c1e1900 */
[----:B------:R1:W3:Y:S01]  /*02a0*/  LDG.E R24, desc[UR4][R16.64] ;  /* 0x0000000410187981 */ /* 0x0002e2000c1e1900 */
[----:B0-----:R-:W-:-:S04]  /*02b0*/  IMAD.WIDE R12, R2, 0x4, R16 ;  /* 0x00000004020c7825 */ /* 0x001fc800078e0210 */
[----:B------:R-:W-:Y:S01]  /*02c0*/  IMAD.WIDE R10, R5, 0x4, R10 ;  /* 0x00000004050a7825 */ /* 0x000fe200078e020a */
[----:B------:R-:W3:Y:S04]  /*02d0*/  LDG.E R23, desc[UR4][R12.64] ;  /* 0x000000040c177981 */ /* 0x000ee8000c1e1900 */
[----:B------:R-:W3:Y:S01]  /*02e0*/  LDG.E R22, desc[UR4][R10.64] ;  /* 0x000000040a167981 */ /* 0x000ee2000c1e1900 */
[----:B------:R-:W-:-:S04]  /*02f0*/  IMAD.WIDE R18, R2, 0x4, R10 ;  /* 0x0000000402127825 */ /* 0x000fc800078e020a */
[----:B-1----:R-:W-:Y:S01]  /*0300*/  IMAD.WIDE R16, R5, 0x4, R10 ;  /* 0x0000000405107825 */ /* 0x002fe200078e020a */
[----:B------:R0:W3:Y:S03]  /*0310*/  LDG.E R21, desc[UR4][R18.64] ;  /* 0x0000000412157981 */ /* 0x0000e6000c1e1900 */
[C---:B------:R-:W-:Y:S01]  /*0320*/  IMAD.WIDE R28, R2.reuse, 0x4, R18 ;  /* 0x00000004021c7825 */ /* 0x040fe200078e0212 */
[----:B------:R1:W3:Y:S03]  /*0330*/  LDG.E R13, desc[UR4][R16.64] ;  /* 0x00000004100d7981 */ /* 0x0002e6000c1e1900 */
[----:B0-----:R-:W-:-:S04]  /*0340*/  IMAD.WIDE R18, R2, 0x4, R16 ;  /* 0x0000000402127825 */ /* 0x001fc800078e0210 */
[----:B-1----:R-:W-:Y:S01]  /*0350*/  IMAD.WIDE R16, R5, 0x4, R16 ;  /* 0x0000000405107825 */ /* 0x002fe200078e0210 */
[----:B------:R-:W3:Y:S03]  /*0360*/  LDG.E R12, desc[UR4][R18.64] ;  /* 0x00000004120c7981 */ /* 0x000ee6000c1e1900 */
[----:B------:R-:W-:-:S06]  /*0370*/  IMAD.WIDE R10, R2, 0x4, R18 ;  /* 0x00000004020a7825 */ /* 0x000fcc00078e0212 */
[----:B------:R-:W3:Y:S04]  /*0380*/  LDG.E R11, desc[UR4][R10.64] ;  /* 0x000000040a0b7981 */ /* 0x000ee8000c1e1900 */
[----:B------:R-:W3:Y:S01]  /*0390*/  LDG.E R10, desc[UR4][R16.64] ;  /* 0x00000004100a7981 */ /* 0x000ee2000c1e1900 */
[----:B--2---:R-:W-:-:S03]  /*03a0*/  FFMA R27, R20, UR8, RZ ;  /* 0x00000008141b7c23 */ /* 0x004fc600080000ff */
[----:B------:R0:W2:Y:S01]  /*03b0*/  LDG.E R20, desc[UR4][R28.64] ;  /* 0x000000041c147981 */ /* 0x0000a2000c1e1900 */
[----:B-----5:R-:W-:Y:S01]  /*03c0*/  FFMA R9, R9, UR8, R27 ;  /* 0x0000000809097c23 */ /* 0x020fe2000800001b */
[----:B0-----:R-:W-:-:S04]  /*03d0*/  IMAD.WIDE R28, R2, 0x4, R16 ;  /* 0x00000004021c7825 */ /* 0x001fc800078e0210 */
[----:B----4-:R-:W-:Y:S01]  /*03e0*/  FFMA R0, R0, UR8, R9 ;  /* 0x0000000800007c23 */ /* 0x010fe20008000009 */
[----:B------:R-:W-:Y:S01]  /*03f0*/  IMAD.WIDE R16, R5, 0x4, R16 ;  /* 0x0000000405107825 */ /* 0x000fe200078e0210 */
[----:B------:R-:W4:Y:S03]  /*0400*/  LDG.E R9, desc[UR4][R28.64] ;  /* 0x000000041c097981 */ /* 0x000f26000c1e1900 */
[----:B---3--:R-:W-:Y:S01]  /*0410*/  FFMA R15, R15, UR9, R0 ;  /* 0x000000090f0f7c23 */ /* 0x008fe20008000000 */
[----:B------:R-:W-:-:S04]  /*0420*/  IMAD.WIDE R18, R2, 0x4, R28 ;  /* 0x0000000402127825 */ /* 0x000fc800078e021c */
[----:B------:R-:W-:Y:S01]  /*0430*/  FFMA R27, R14, UR9, R15 ;  /* 0x000000090e1b7c23 */ /* 0x000fe2000800000f */
[----:B------:R-:W-:Y:S01]  /*0440*/  IMAD.WIDE R14, R2, 0x4, R16 ;  /* 0x00000004020e7825 */ /* 0x000fe200078e0210 */
[----:B------:R0:W3:Y:S03]  /*0450*/  LDG.E R0, desc[UR4][R18.64] ;  /* 0x0000000412007981 */ /* 0x0000e6000c1e1900 */
[----:B------:R-:W-:Y:S02]  /*0460*/  FFMA R26, R26, UR9, R27 ;  /* 0x000000091a1a7c23 */ /* 0x000fe4000800001b */
[----:B------:R-:W5:Y:S04]  /*0470*/  LDG.E R27, desc[UR4][R16.64] ;  /* 0x00000004101b7981 */ /* 0x000f68000c1e1900 */
[----:B------:R1:W5:Y:S01]  /*0480*/  LDG.E R28, desc[UR4][R14.64] ;  /* 0x000000040e1c7981 */ /* 0x000362000c1e1900 */
[----:B0-----:R-:W-:-:S05]  /*0490*/  IMAD.WIDE R18, R5, 0x4, R16 ;  /* 0x0000000405127825 */ /* 0x001fca00078e0210 */
[----:B------:R0:W5:Y:S01]  /*04a0*/  LDG.E R29, desc[UR4][R18.64] ;  /* 0x00000004121d7981 */ /* 0x000162000c1e1900 */
[----:B-1----:R-:W-:-:S06]  /*04b0*/  IMAD.WIDE R14, R2, 0x4, R14 ;  /* 0x00000004020e7825 */ /* 0x002fcc00078e020e */
[----:B------:R-:W5:Y:S01]  /*04c0*/  LDG.E R14, desc[UR4][R14.64] ;  /* 0x000000040e0e7981 */ /* 0x000f62000c1e1900 */
[----:B0-----:R-:W-:-:S04]  /*04d0*/  IMAD.WIDE R18, R2, 0x4, R18 ;  /* 0x0000000402127825 */ /* 0x001fc800078e0212 */
[----:B------:R-:W-:Y:S02]  /*04e0*/  FFMA R26, R7, UR10, R26 ;  /* 0x0000000a071a7c23 */ /* 0x000fe4000800001a */
[----:B------:R-:W5:Y:S01]  /*04f0*/  LDG.E R7, desc[UR4][R18.64] ;  /* 0x0000000412077981 */ /* 0x000f62000c1e1900 */
[----:B------:R-:W-:-:S05]  /*0500*/  IMAD.WIDE R16, R2, 0x4, R18 ;  /* 0x0000000402107825 */ /* 0x000fca00078e0212 */
[----:B------:R-:W5:Y:S01]  /*0510*/  LDG.E R2, desc[UR4][R16.64] ;  /* 0x0000000410027981 */ /* 0x000f62000c1e1900 */
[----:B------:R-:W-:-:S04]  /*0520*/  FFMA R8, R8, UR10, R26 ;  /* 0x0000000a08087c23 */ /* 0x000fc8000800001a */
[----:B------:R-:W-:-:S04]  /*0530*/  FFMA R4, R4, UR10, R8 ;  /* 0x0000000a04047c23 */ /* 0x000fc80008000008 */
[----:B------:R-:W-:-:S04]  /*0540*/  FFMA R25, R25, UR11, R4 ;  /* 0x0000000b19197c23 */ /* 0x000fc80008000004 */
[----:B------:R-:W-:-:S04]  /*0550*/  FFMA R24, R24, UR11, R25 ;  /* 0x0000000b18187c23 */ /* 0x000fc80008000019 */
[----:B------:R-:W-:-:S04]  /*0560*/  FFMA R23, R23, UR11, R24 ;  /* 0x0000000b17177c23 */ /* 0x000fc80008000018 */
[----:B------:R-:W-:-:S04]  /*0570*/  FFMA R22, R22, UR12, R23 ;  /* 0x0000000c16167c23 */ /* 0x000fc80008000017 */
[----:B------:R-:W-:Y:S01]  /*0580*/  FFMA R21, R21, UR12, R22 ;  /* 0x0000000c15157c23 */ /* 0x000fe20008000016 */
[----:B------:R-:W-:-:S03]  /*0590*/  IMAD R3, R6, R5, R3 ;  /* 0x0000000506037224 */ /* 0x000fc600078e0203 */
[----:B--2---:R-:W-:-:S04]  /*05a0*/  FFMA R20, R20, UR12, R21 ;  /* 0x0000000c14147c23 */ /* 0x004fc80008000015 */
[----:B------:R-:W-:-:S04]  /*05b0*/  FFMA R13, R13, UR13, R20 ;  /* 0x0000000d0d0d7c23 */ /* 0x000fc80008000014 */
[----:B------:R-:W-:-:S04]  /*05c0*/  FFMA R12, R12, UR13, R13 ;  /* 0x0000000d0c0c7c23 */ /* 0x000fc8000800000d */
[----:B------:R-:W-:-:S04]  /*05d0*/  FFMA R11, R11, UR13, R12 ;  /* 0x0000000d0b0b7c23 */ /* 0x000fc8000800000c */
[----:B------:R-:W-:-:S04]  /*05e0*/  FFMA R10, R10, UR14, R11 ;  /* 0x0000000e0a0a7c23 */ /* 0x000fc8000800000b */
[----:B----4-:R-:W-:Y:S02]  /*05f0*/  FFMA R11, R9, UR14, R10 ;  /* 0x0000000e090b7c23 */ /* 0x010fe4000800000a */
[----:B------:R-:W0:Y:S02]  /*0600*/  LDC.64 R8, c[0x0][0x388] ;  /* 0x0000e200ff087b82 */ /* 0x000e240000000a00 */
[----:B---3--:R-:W-:-:S04]  /*0610*/  FFMA R0, R0, UR14, R11 ;  /* 0x0000000e00007c23 */ /* 0x008fc8000800000b */
[----:B-----5:R-:W-:-:S04]  /*0620*/  FFMA R27, R27, UR15, R0 ;  /* 0x0000000f1b1b7c23 */ /* 0x020fc80008000000 */
[----:B------:R-:W-:-:S04]  /*0630*/  FFMA R27, R28, UR15, R27 ;  /* 0x0000000f1c1b7c23 */ /* 0x000fc8000800001b */
[----:B------:R-:W-:-:S04]  /*0640*/  FFMA R14, R14, UR15, R27 ;  /* 0x0000000f0e0e7c23 */ /* 0x000fc8000800001b */
[----:B------:R-:W-:-:S04]  /*0650*/  FFMA R14, R29, UR6, R14 ;  /* 0x000000061d0e7c23 */ /* 0x000fc8000800000e */
[----:B------:R-:W-:Y:S01]  /*0660*/  FFMA R7, R7, UR6, R14 ;  /* 0x0000000607077c23 */ /* 0x000fe2000800000e */
[----:B0-----:R-:W-:-:S04]  /*0670*/  IMAD.WIDE R8, R3, 0x4, R8 ;  /* 0x0000000403087825 */ /* 0x001fc800078e0208 */
[----:B------:R-:W-:-:S05]  /*0680*/  FFMA R7, R2, UR6, R7 ;  /* 0x0000000602077c23 */ /* 0x000fca0008000007 */
[----:B------:R-:W-:Y:S01]  /*0690*/  STG.E desc[UR4][R8.64], R7 ;  /* 0x0000000708007986 */ /* 0x000fe2000c101904 */
[----:B------:R-:W-:Y:S05]  /*06a0*/  EXIT ;  /* 0x000000000000794d */ /* 0x000fea0003800000 */
.L_x_0:
[----:B------:R-:W-:-:S00]  /*06b0*/  BRA `(.L_x_0) ;  /* 0xfffffffc00fc7947 */ /* 0x000fc0000383ffff */
[----:B------:R-:W-:-:S00]  /*06c0*/  NOP ;  /* 0x0000000000007918 */ /* 0x000fc00000000000 */
        /* <DEDUP_REMOVED lines=11> */
.L_x_1:


//--------------------- .nv.shared.reserved.0     --------------------------
	.section	.nv.shared.reserved.0,"aw",@nobits
	.weak		__nv_reservedSMEM_offset_0_alias
	.size		__nv_reservedSMEM_offset_0_alias, 0, 64
	.other		__nv_reservedSMEM_offset_0_alias,@"STO_CUDA_RESERVED_SHARED STV_DEFAULT"
__nv_reservedSMEM_offset_0_alias:
	.zero		0
	.zero		64


//--------------------- .nv.constant0._Z11conv_im2colPfS_i --------------------------
	.section	.nv.constant0._Z11conv_im2colPfS_i,"a",@progbits
	.sectionflags	@""
	.align	4
.nv.constant0._Z11conv_im2colPfS_i:
	.zero		916


//--------------------- SYMBOLS --------------------------

	.type		.nv.reservedSmem.offset0,@object
	.size		.nv.reservedSmem.offset0,0x4
